//
// Generated by NVIDIA NVVM Compiler
//
// Compiler Build ID: CL-36424714
// Cuda compilation tools, release 13.0, V13.0.88
// Based on NVVM 20.0.0
//

.version 9.0
.target sm_100
.address_size 64

	// .globl	_Z19explicitEulerStep1DIfEvPT_S1_S0_iS0_S0_

.visible .entry _Z19explicitEulerStep1DIfEvPT_S1_S0_iS0_S0_(
	.param .u64 .ptr .align 1 _Z19explicitEulerStep1DIfEvPT_S1_S0_iS0_S0__param_0,
	.param .u64 .ptr .align 1 _Z19explicitEulerStep1DIfEvPT_S1_S0_iS0_S0__param_1,
	.param .f32 _Z19explicitEulerStep1DIfEvPT_S1_S0_iS0_S0__param_2,
	.param .u32 _Z19explicitEulerStep1DIfEvPT_S1_S0_iS0_S0__param_3,
	.param .f32 _Z19explicitEulerStep1DIfEvPT_S1_S0_iS0_S0__param_4,
	.param .f32 _Z19explicitEulerStep1DIfEvPT_S1_S0_iS0_S0__param_5
)
{
	.reg .pred 	%p<3>;
	.reg .b32 	%r<10>;
	.reg .b32 	%f<18>;
	.reg .b64 	%rd<12>;

	ld.param.u64 	%rd3, [_Z19explicitEulerStep1DIfEvPT_S1_S0_iS0_S0__param_0];
	ld.param.u64 	%rd4, [_Z19explicitEulerStep1DIfEvPT_S1_S0_iS0_S0__param_1];
	ld.param.f32 	%f1, [_Z19explicitEulerStep1DIfEvPT_S1_S0_iS0_S0__param_2];
	ld.param.u32 	%r4, [_Z19explicitEulerStep1DIfEvPT_S1_S0_iS0_S0__param_3];
	ld.param.f32 	%f2, [_Z19explicitEulerStep1DIfEvPT_S1_S0_iS0_S0__param_4];
	ld.param.f32 	%f3, [_Z19explicitEulerStep1DIfEvPT_S1_S0_iS0_S0__param_5];
	cvta.to.global.u64 	%rd1, %rd3;
	cvta.to.global.u64 	%rd2, %rd4;
	mov.u32 	%r5, %tid.x;
	mov.u32 	%r6, %ctaid.x;
	mov.u32 	%r7, %ntid.x;
	mad.lo.s32 	%r1, %r6, %r7, %r5;
	mov.u32 	%r2, %ctaid.y;
	max.u32 	%r8, %r1, %r2;
	setp.ge.u32 	%p1, %r8, %r4;
	@%p1 bra 	$L__BB0_4;
	mad.lo.s32 	%r3, %r4, %r2, %r1;
	setp.eq.s32 	%p2, %r3, 0;
	@%p2 bra 	$L__BB0_3;
	mul.wide.u32 	%rd5, %r3, 4;
	add.s64 	%rd6, %rd2, %rd5;
	ld.global.f32 	%f4, [%rd6];
	mul.f32 	%f5, %f1, %f2;
	div.rn.f32 	%f6, %f5, %f3;
	add.s32 	%r9, %r3, -1;
	mul.wide.u32 	%rd7, %r9, 4;
	add.s64 	%rd8, %rd2, %rd7;
	ld.global.f32 	%f7, [%rd8];
	sub.f32 	%f8, %f4, %f7;
	mul.f32 	%f9, %f6, %f8;
	sub.f32 	%f10, %f4, %f9;
	add.s64 	%rd9, %rd1, %rd5;
	st.global.f32 	[%rd9], %f10;
	bra.uni 	$L__BB0_4;
$L__BB0_3:
	mul.wide.s32 	%rd10, %r4, 4;
	add.s64 	%rd11, %rd2, %rd10;
	ld.global.f32 	%f11, [%rd11+-4];
	mul.f32 	%f12, %f1, %f2;
	div.rn.f32 	%f13, %f12, %f3;
	ld.global.f32 	%f14, [%rd11+-8];
	sub.f32 	%f15, %f11, %f14;
	mul.f32 	%f16, %f13, %f15;
	sub.f32 	%f17, %f11, %f16;
	st.global.f32 	[%rd1], %f17;
$L__BB0_4:
	ret;

}


// ===== COMPILED SASS (sm_100) =====

	.target	sm_100

	.elftype	@"ET_EXEC"


//--------------------- .note.nv.tkinfo           --------------------------
	.section	.note.nv.tkinfo,"",@"SHT_NOTE"
	.sectionflags	@"SHF_NOTE_NV_TKINFO"
	.tkinfo
        /*0018*/ 	.word	0x00000002
        /*0030*/ 	.string	""
        /*0030*/ 	.string	"ptxas"
        /*0030*/ 	.string	"Cuda compilation tools, release 13.0, V13.0.88"
        /*0030*/ 	.string	"Build cuda_13.0.r13.0/compiler.36424714_0"
        /*0030*/ 	.string	"-arch sm_100 -m 64 "



//--------------------- .note.nv.cuinfo           --------------------------
	.section	.note.nv.cuinfo,"",@"SHT_NOTE"
	.sectionflags	@"SHF_NOTE_NV_CUINFO"
        /*0018*/ 	.short	0x0002
        /*001a*/ 	.short	0x0064
        /*001c*/ 	.short	0x0082
	.zero		2


//--------------------- .nv.info                  --------------------------
	.section	.nv.info,"",@"SHT_CUDA_INFO"
	.align	4


	//----- nvinfo : EIATTR_REGCOUNT
	.align		4
        /*0000*/ 	.byte	0x04, 0x2f
        /*0002*/ 	.short	(.L_1 - .L_0)
	.align		4
.L_0:
        /*0004*/ 	.word	index@(_Z19explicitEulerStep1DIfEvPT_S1_S0_iS0_S0_)
        /*0008*/ 	.word	0x00000012


	//----- nvinfo : EIATTR_FRAME_SIZE
	.align		4
.L_1:
        /*000c*/ 	.byte	0x04, 0x11
        /*000e*/ 	.short	(.L_3 - .L_2)
	.align		4
.L_2:
        /*0010*/ 	.word	index@($__internal_0_$__cuda_sm3x_div_rn_noftz_f32_slowpath)
        /*0014*/ 	.word	0x00000000


	//----- nvinfo : EIATTR_FRAME_SIZE
	.align		4
.L_3:
        /*0018*/ 	.byte	0x04, 0x11
        /*001a*/ 	.short	(.L_5 - .L_4)
	.align		4
.L_4:
        /*001c*/ 	.word	index@(_Z19explicitEulerStep1DIfEvPT_S1_S0_iS0_S0_)
        /*0020*/ 	.word	0x00000000


	//----- nvinfo : EIATTR_MIN_STACK_SIZE
	.align		4
.L_5:
        /*0024*/ 	.byte	0x04, 0x12
        /*0026*/ 	.short	(.L_7 - .L_6)
	.align		4
.L_6:
        /*0028*/ 	.word	index@(_Z19explicitEulerStep1DIfEvPT_S1_S0_iS0_S0_)
        /*002c*/ 	.word	0x00000000
.L_7:


//--------------------- .nv.compat                --------------------------
	.section	.nv.compat,"",@"SHT_CUDA_COMPAT_INFO"
	.align	4
        /*0000*/ 	.byte	0x02, 0x09, 0x00, 0x00, 0x02, 0x02, 0x01, 0x00, 0x02, 0x05, 0x05, 0x00, 0x03, 0x07, 0x01, 0x01
        /*0010*/ 	.byte	0x02, 0x03, 0x00, 0x00, 0x02, 0x06, 0x01, 0x00, 0x04, 0x0b, 0x08, 0x00, 0x01, 0x00, 0x00, 0x00
        /*0020*/ 	.byte	0x00, 0x00, 0x00, 0x00


//--------------------- .nv.info._Z19explicitEulerStep1DIfEvPT_S1_S0_iS0_S0_ --------------------------
	.section	.nv.info._Z19explicitEulerStep1DIfEvPT_S1_S0_iS0_S0_,"",@"SHT_CUDA_INFO"
	.sectionflags	@""
	.align	4


	//----- nvinfo : EIATTR_CUDA_API_VERSION
	.align		4
        /*0000*/ 	.byte	0x04, 0x37
        /*0002*/ 	.short	(.L_9 - .L_8)
.L_8:
        /*0004*/ 	.word	0x00000082


	//----- nvinfo : EIATTR_KPARAM_INFO
	.align		4
.L_9:
        /*0008*/ 	.byte	0x04, 0x17
        /*000a*/ 	.short	(.L_11 - .L_10)
.L_10:
        /*000c*/ 	.word	0x00000000
        /*0010*/ 	.short	0x0005
        /*0012*/ 	.short	0x001c
        /*0014*/ 	.byte	0x00, 0xf0, 0x11, 0x00


	//----- nvinfo : EIATTR_KPARAM_INFO
	.align		4
.L_11:
        /*0018*/ 	.byte	0x04, 0x17
        /*001a*/ 	.short	(.L_13 - .L_12)
.L_12:
        /*001c*/ 	.word	0x00000000
        /*0020*/ 	.short	0x0004
        /*0022*/ 	.short	0x0018
        /*0024*/ 	.byte	0x00, 0xf0, 0x11, 0x00


	//----- nvinfo : EIATTR_KPARAM_INFO
	.align		4
.L_13:
        /*0028*/ 	.byte	0x04, 0x17
        /*002a*/ 	.short	(.L_15 - .L_14)
.L_14:
        /*002c*/ 	.word	0x00000000
        /*0030*/ 	.short	0x0003
        /*0032*/ 	.short	0x0014
        /*0034*/ 	.byte	0x00, 0xf0, 0x11, 0x00


	//----- nvinfo : EIATTR_KPARAM_INFO
	.align		4
.L_15:
        /*0038*/ 	.byte	0x04, 0x17
        /*003a*/ 	.short	(.L_17 - .L_16)
.L_16:
        /*003c*/ 	.word	0x00000000
        /*0040*/ 	.short	0x0002
        /*0042*/ 	.short	0x0010
        /*0044*/ 	.byte	0x00, 0xf0, 0x11, 0x00


	//----- nvinfo : EIATTR_KPARAM_INFO
	.align		4
.L_17:
        /*0048*/ 	.byte	0x04, 0x17
        /*004a*/ 	.short	(.L_19 - .L_18)
.L_18:
        /*004c*/ 	.word	0x00000000
        /*0050*/ 	.short	0x0001
        /*0052*/ 	.short	0x0008
        /*0054*/ 	.byte	0x00, 0xf5, 0x21, 0x00


	//----- nvinfo : EIATTR_KPARAM_INFO
	.align		4
.L_19:
        /*0058*/ 	.byte	0x04, 0x17
        /*005a*/ 	.short	(.L_21 - .L_20)
.L_20:
        /*005c*/ 	.word	0x00000000
        /*0060*/ 	.short	0x0000
        /*0062*/ 	.short	0x0000
        /*0064*/ 	.byte	0x00, 0xf5, 0x21, 0x00


	//----- nvinfo : EIATTR_SPARSE_MMA_MASK
	.align		4
.L_21:
        /*0068*/ 	.byte	0x03, 0x50
        /*006a*/ 	.short	0x0000


	//----- nvinfo : EIATTR_MAXREG_COUNT
	.align		4
        /*006c*/ 	.byte	0x03, 0x1b
        /*006e*/ 	.short	0x00ff


	//----- nvinfo : EIATTR_MERCURY_ISA_VERSION
	.align		4
        /*0070*/ 	.byte	0x03, 0x5f
        /*0072*/ 	.short	0x0101


	//----- nvinfo : EIATTR_VRC_CTA_INIT_COUNT
	.align		4
        /*0074*/ 	.byte	0x02, 0x4a
	.zero		1
	.zero		1


	//----- nvinfo : EIATTR_EXIT_INSTR_OFFSETS
	.align		4
        /*0078*/ 	.byte	0x04, 0x1c
        /*007a*/ 	.short	(.L_23 - .L_22)


	//   ....[0]....
.L_22:
        /*007c*/ 	.word	0x00000090


	//   ....[1]....
        /*0080*/ 	.word	0x00000290


	//   ....[2]....
        /*0084*/ 	.word	0x00000400


	//----- nvinfo : EIATTR_CRS_STACK_SIZE
	.align		4
.L_23:
        /*0088*/ 	.byte	0x04, 0x1e
        /*008a*/ 	.short	(.L_25 - .L_24)
.L_24:
        /*008c*/ 	.word	0x00000000


	//----- nvinfo : EIATTR_CBANK_PARAM_SIZE
	.align		4
.L_25:
        /*0090*/ 	.byte	0x03, 0x19
        /*0092*/ 	.short	0x0020


	//----- nvinfo : EIATTR_PARAM_CBANK
	.align		4
        /*0094*/ 	.byte	0x04, 0x0a
        /*0096*/ 	.short	(.L_27 - .L_26)
	.align		4
.L_26:
        /*0098*/ 	.word	index@(.nv.constant0._Z19explicitEulerStep1DIfEvPT_S1_S0_iS0_S0_)
        /*009c*/ 	.short	0x0380
        /*009e*/ 	.short	0x0020


	//----- nvinfo : EIATTR_SW_WAR
	.align		4
.L_27:
        /*00a0*/ 	.byte	0x04, 0x36
        /*00a2*/ 	.short	(.L_29 - .L_28)
.L_28:
        /*00a4*/ 	.word	0x00000008
.L_29:


//--------------------- .nv.callgraph             --------------------------
	.section	.nv.callgraph,"",@"SHT_CUDA_CALLGRAPH"
	.align	4
	.sectionentsize	8
	.align		4
        /*0000*/ 	.word	0x00000000
	.align		4
        /*0004*/ 	.word	0xffffffff
	.align		4
        /*0008*/ 	.word	0x00000000
	.align		4
        /*000c*/ 	.word	0xfffffffe
	.align		4
        /*0010*/ 	.word	0x00000000
	.align		4
        /*0014*/ 	.word	0xfffffffd
	.align		4
        /*0018*/ 	.word	0x00000000
	.align		4
        /*001c*/ 	.word	0xfffffffc


//--------------------- .text._Z19explicitEulerStep1DIfEvPT_S1_S0_iS0_S0_ --------------------------
	.section	.text._Z19explicitEulerStep1DIfEvPT_S1_S0_iS0_S0_,"ax",@progbits
	.align	128
        .global         _Z19explicitEulerStep1DIfEvPT_S1_S0_iS0_S0_
        .type           _Z19explicitEulerStep1DIfEvPT_S1_S0_iS0_S0_,@function
        .size           _Z19explicitEulerStep1DIfEvPT_S1_S0_iS0_S0_,(.L_x_15 - _Z19explicitEulerStep1DIfEvPT_S1_S0_iS0_S0_)
        .other          _Z19explicitEulerStep1DIfEvPT_S1_S0_iS0_S0_,@"STO_CUDA_ENTRY STV_DEFAULT"
_Z19explicitEulerStep1DIfEvPT_S1_S0_iS0_S0_:
.text._Z19explicitEulerStep1DIfEvPT_S1_S0_iS0_S0_:
[----:B------:R-:W-:Y:S01]  /*0000*/  LDC R1, c[0x0][0x37c] ;  /* 0x0000df00ff017b82 */ /* 0x000fe20000000800 */
[----:B------:R-:W0:Y:S07]  /*0010*/  S2R R3, SR_TID.X ;  /* 0x0000000000037919 */ /* 0x000e2e0000002100 */
[----:B------:R-:W0:Y:S08]  /*0020*/  S2UR UR4, SR_CTAID.X ;  /* 0x00000000000479c3 */ /* 0x000e300000002500 */
[----:B------:R-:W0:Y:S08]  /*0030*/  LDC R0, c[0x0][0x360] ;  /* 0x0000d800ff007b82 */ /* 0x000e300000000800 */
[----:B------:R-:W1:Y:S08]  /*0040*/  S2UR UR5, SR_CTAID.Y ;  /* 0x00000000000579c3 */ /* 0x000e700000002600 */
[----:B------:R-:W2:Y:S01]  /*0050*/  LDC R7, c[0x0][0x394] ;  /* 0x0000e500ff077b82 */ /* 0x000ea20000000800 */
[----:B0-----:R-:W-:-:S05]  /*0060*/  IMAD R3, R0, UR4, R3 ;  /* 0x0000000400037c24 */ /* 0x001fca000f8e0203 */
[----:B-1----:R-:W-:-:S04]  /*0070*/  VIMNMX.U32 R0, PT, PT, R3, UR5, !PT ;  /* 0x0000000503007c48 */ /* 0x002fc8000ffe0000 */
[----:B--2---:R-:W-:-:S13]  /*0080*/  ISETP.GE.U32.AND P0, PT, R0, R7, PT ;  /* 0x000000070000720c */ /* 0x004fda0003f06070 */
[----:B------:R-:W-:Y:S05]  /*0090*/  @P0 EXIT ;  /* 0x000000000000094d */ /* 0x000fea0003800000 */
[----:B------:R-:W0:Y:S01]  /*00a0*/  LDC R0, c[0x0][0x39c] ;  /* 0x0000e700ff007b82 */ /* 0x000e220000000800 */
[----:B------:R-:W-:Y:S01]  /*00b0*/  IMAD R3, R7, UR5, R3 ;  /* 0x0000000507037c24 */ /* 0x000fe2000f8e0203 */
[----:B------:R-:W1:Y:S04]  /*00c0*/  LDCU.64 UR4, c[0x0][0x358] ;  /* 0x00006b00ff0477ac */ /* 0x000e680008000a00 */
[----:B------:R-:W-:-:S13]  /*00d0*/  ISETP.NE.AND P0, PT, R3, RZ, PT ;  /* 0x000000ff0300720c */ /* 0x000fda0003f05270 */
[----:B------:R-:W-:Y:S05]  /*00e0*/  @!P0 BRA `(.L_x_0) ;  /* 0x00000000006c8947 */ /* 0x000fea0003800000 */
[----:B------:R-:W2:Y:S01]  /*00f0*/  LDC.64 R4, c[0x0][0x388] ;  /* 0x0000e200ff047b82 */ /* 0x000ea20000000a00 */
[----:B------:R-:W3:Y:S07]  /*0100*/  LDCU UR6, c[0x0][0x390] ;  /* 0x00007200ff0677ac */ /* 0x000eee0008000800 */
[----:B------:R-:W4:Y:S01]  /*0110*/  LDC.64 R8, c[0x0][0x398] ;  /* 0x0000e600ff087b82 */ /* 0x000f220000000a00 */
[----:B--2---:R-:W-:-:S06]  /*0120*/  IMAD.WIDE.U32 R4, R3, 0x4, R4 ;  /* 0x0000000403047825 */ /* 0x004fcc00078e0004 */
[----:B-1----:R1:W5:Y:S01]  /*0130*/  LDG.E R4, desc[UR4][R4.64] ;  /* 0x0000000404047981 */ /* 0x002362000c1e1900 */
[----:B----4-:R-:W2:Y:S01]  /*0140*/  MUFU.RCP R6, R9 ;  /* 0x0000000900067308 */ /* 0x010ea20000001000 */
[----:B---3--:R-:W-:-:S07]  /*0150*/  FMUL R2, R8, UR6 ;  /* 0x0000000608027c20 */ /* 0x008fce0008400000 */
[----:B------:R-:W3:Y:S01]  /*0160*/  FCHK P0, R2, R9 ;  /* 0x0000000902007302 */ /* 0x000ee20000000000 */
[----:B--2---:R-:W-:-:S04]  /*0170*/  FFMA R7, R6, -R9, 1 ;  /* 0x3f80000006077423 */ /* 0x004fc80000000809 */
[----:B------:R-:W-:-:S04]  /*0180*/  FFMA R7, R6, R7, R6 ;  /* 0x0000000706077223 */ /* 0x000fc80000000006 */
[----:B------:R-:W-:-:S04]  /*0190*/  FFMA R6, R2, R7, RZ ;  /* 0x0000000702067223 */ /* 0x000fc800000000ff */
[----:B------:R-:W-:-:S04]  /*01a0*/  FFMA R8, R6, -R9, R2 ;  /* 0x8000000906087223 */ /* 0x000fc80000000002 */
[----:B------:R-:W-:Y:S01]  /*01b0*/  FFMA R11, R7, R8, R6 ;  /* 0x00000008070b7223 */ /* 0x000fe20000000006 */
[----:B-1-3--:R-:W-:Y:S06]  /*01c0*/  @!P0 BRA `(.L_x_1) ;  /* 0x00000000000c8947 */ /* 0x00afec0003800000 */
[----:B------:R-:W-:-:S07]  /*01d0*/  MOV R6, 0x1f0 ;  /* 0x000001f000067802 */ /* 0x000fce0000000f00 */
[----:B0----5:R-:W-:Y:S05]  /*01e0*/  CALL.REL.NOINC `($__internal_0_$__cuda_sm3x_div_rn_noftz_f32_slowpath) ;  /* 0x0000000000887944 */ /* 0x021fea0003c00000 */
[----:B------:R-:W-:-:S07]  /*01f0*/  IMAD.MOV.U32 R11, RZ, RZ, R0 ;  /* 0x000000ffff0b7224 */ /* 0x000fce00078e0000 */
.L_x_1:
[----:B------:R-:W1:Y:S01]  /*0200*/  LDC.64 R6, c[0x0][0x388] ;  /* 0x0000e200ff067b82 */ /* 0x000e620000000a00 */
[----:B------:R-:W-:-:S07]  /*0210*/  VIADD R5, R3, 0xffffffff ;  /* 0xffffffff03057836 */ /* 0x000fce0000000000 */
[----:B------:R-:W2:Y:S01]  /*0220*/  LDC.64 R8, c[0x0][0x380] ;  /* 0x0000e000ff087b82 */ /* 0x000ea20000000a00 */
[----:B-1----:R-:W-:-:S06]  /*0230*/  IMAD.WIDE.U32 R6, R5, 0x4, R6 ;  /* 0x0000000405067825 */ /* 0x002fcc00078e0006 */
[----:B------:R-:W3:Y:S01]  /*0240*/  LDG.E R7, desc[UR4][R6.64] ;  /* 0x0000000406077981 */ /* 0x000ee2000c1e1900 */
[----:B--2---:R-:W-:-:S04]  /*0250*/  IMAD.WIDE.U32 R2, R3, 0x4, R8 ;  /* 0x0000000403027825 */ /* 0x004fc800078e0008 */
[----:B---3-5:R-:W-:-:S04]  /*0260*/  FADD R5, R4, -R7 ;  /* 0x8000000704057221 */ /* 0x028fc80000000000 */
[----:B------:R-:W-:-:S05]  /*0270*/  FFMA R5, R5, -R11, R4 ;  /* 0x8000000b05057223 */ /* 0x000fca0000000004 */
[----:B------:R-:W-:Y:S01]  /*0280*/  STG.E desc[UR4][R2.64], R5 ;  /* 0x0000000502007986 */ /* 0x000fe2000c101904 */
[----:B------:R-:W-:Y:S05]  /*0290*/  EXIT ;  /* 0x000000000000794d */ /* 0x000fea0003800000 */
.L_x_0:
[----:B------:R-:W2:Y:S01]  /*02a0*/  LDC.64 R4, c[0x0][0x388] ;  /* 0x0000e200ff047b82 */ /* 0x000ea20000000a00 */
[----:B------:R-:W3:Y:S01]  /*02b0*/  LDCU UR6, c[0x0][0x390] ;  /* 0x00007200ff0677ac */ /* 0x000ee20008000800 */
[----:B--2---:R-:W-:-:S06]  /*02c0*/  IMAD.WIDE R4, R7, 0x4, R4 ;  /* 0x0000000407047825 */ /* 0x004fcc00078e0204 */
[----:B------:R-:W2:Y:S01]  /*02d0*/  LDC.64 R6, c[0x0][0x398] ;  /* 0x0000e600ff067b82 */ /* 0x000ea20000000a00 */
[----:B-1----:R1:W5:Y:S01]  /*02e0*/  LDG.E R3, desc[UR4][R4.64+-0x4] ;  /* 0xfffffc0404037981 */ /* 0x002362000c1e1900 */
[----:B--2---:R-:W2:Y:S01]  /*02f0*/  MUFU.RCP R8, R7 ;  /* 0x0000000700087308 */ /* 0x004ea20000001000 */
        /* <DEDUP_REMOVED lines=11> */
.L_x_2:
[----:B------:R-:W0:Y:S01]  /*03b0*/  LDG.E R4, desc[UR4][R4.64+-0x8] ;  /* 0xfffff80404047981 */ /* 0x000e22000c1e1900 */
[----:B------:R-:W1:Y:S01]  /*03c0*/  LDC.64 R6, c[0x0][0x380] ;  /* 0x0000e000ff067b82 */ /* 0x000e620000000a00 */
[----:B0----5:R-:W-:-:S04]  /*03d0*/  FADD R0, R3, -R4 ;  /* 0x8000000403007221 */ /* 0x021fc80000000000 */
[----:B------:R-:W-:-:S05]  /*03e0*/  FFMA R3, R0, -R8, R3 ;  /* 0x8000000800037223 */ /* 0x000fca0000000003 */
[----:B-1----:R-:W-:Y:S01]  /*03f0*/  STG.E desc[UR4][R6.64], R3 ;  /* 0x0000000306007986 */ /* 0x002fe2000c101904 */
[----:B------:R-:W-:Y:S05]  /*0400*/  EXIT ;  /* 0x000000000000794d */ /* 0x000fea0003800000 */
        .weak           $__internal_0_$__cuda_sm3x_div_rn_noftz_f32_slowpath
        .type           $__internal_0_$__cuda_sm3x_div_rn_noftz_f32_slowpath,@function
        .size           $__internal_0_$__cuda_sm3x_div_rn_noftz_f32_slowpath,(.L_x_15 - $__internal_0_$__cuda_sm3x_div_rn_noftz_f32_slowpath)
$__internal_0_$__cuda_sm3x_div_rn_noftz_f32_slowpath:
[----:B------:R-:W-:Y:S01]  /*0410*/  SHF.R.U32.HI R8, RZ, 0x17, R0 ;  /* 0x00000017ff087819 */ /* 0x000fe20000011600 */
[----:B------:R-:W-:Y:S01]  /*0420*/  BSSY.RECONVERGENT B0, `(.L_x_3) ;  /* 0x0000062000007945 */ /* 0x000fe20003800200 */
[----:B------:R-:W-:Y:S02]  /*0430*/  SHF.R.U32.HI R7, RZ, 0x17, R2 ;  /* 0x00000017ff077819 */ /* 0x000fe40000011602 */
[----:B------:R-:W-:Y:S02]  /*0440*/  LOP3.LUT R8, R8, 0xff, RZ, 0xc0, !PT ;  /* 0x000000ff08087812 */ /* 0x000fe400078ec0ff */
[----:B------:R-:W-:-:S03]  /*0450*/  LOP3.LUT R12, R7, 0xff, RZ, 0xc0, !PT ;  /* 0x000000ff070c7812 */ /* 0x000fc600078ec0ff */
[----:B------:R-:W-:Y:S02]  /*0460*/  VIADD R9, R8, 0xffffffff ;  /* 0xffffffff08097836 */ /* 0x000fe40000000000 */
[----:B------:R-:W-:-:S03]  /*0470*/  VIADD R10, R12, 0xffffffff ;  /* 0xffffffff0c0a7836 */ /* 0x000fc60000000000 */
[----:B------:R-:W-:-:S04]  /*0480*/  ISETP.GT.U32.AND P0, PT, R9, 0xfd, PT ;  /* 0x000000fd0900780c */ /* 0x000fc80003f04070 */
[----:B------:R-:W-:-:S13]  /*0490*/  ISETP.GT.U32.OR P0, PT, R10, 0xfd, P0 ;  /* 0x000000fd0a00780c */ /* 0x000fda0000704470 */
[----:B------:R-:W-:Y:S01]  /*04a0*/  @!P0 IMAD.MOV.U32 R7, RZ, RZ, RZ ;  /* 0x000000ffff078224 */ /* 0x000fe200078e00ff */
[----:B------:R-:W-:Y:S06]  /*04b0*/  @!P0 BRA `(.L_x_4) ;  /* 0x00000000005c8947 */ /* 0x000fec0003800000 */
[----:B------:R-:W-:Y:S02]  /*04c0*/  FSETP.GTU.FTZ.AND P0, PT, |R2|, +INF , PT ;  /* 0x7f8000000200780b */ /* 0x000fe40003f1c200 */
[----:B------:R-:W-:-:S04]  /*04d0*/  FSETP.GTU.FTZ.AND P1, PT, |R0|, +INF , PT ;  /* 0x7f8000000000780b */ /* 0x000fc80003f3c200 */
[----:B------:R-:W-:-:S13]  /*04e0*/  PLOP3.LUT P0, PT, P0, P1, PT, 0xf8, 0x8f ;  /* 0x00000000008f781c */ /* 0x000fda0000703f70 */
[----:B------:R-:W-:Y:S05]  /*04f0*/  @P0 BRA `(.L_x_5) ;  /* 0x00000004004c0947 */ /* 0x000fea0003800000 */
[----:B------:R-:W-:-:S13]  /*0500*/  LOP3.LUT P0, RZ, R0, 0x7fffffff, R2, 0xc8, !PT ;  /* 0x7fffffff00ff7812 */ /* 0x000fda000780c802 */
[----:B------:R-:W-:Y:S05]  /*0510*/  @!P0 BRA `(.L_x_6) ;  /* 0x00000004003c8947 */ /* 0x000fea0003800000 */
[----:B------:R-:W-:Y:S02]  /*0520*/  FSETP.NEU.FTZ.AND P2, PT, |R2|, +INF , PT ;  /* 0x7f8000000200780b */ /* 0x000fe40003f5d200 */
[----:B------:R-:W-:Y:S02]  /*0530*/  FSETP.NEU.FTZ.AND P1, PT, |R0|, +INF , PT ;  /* 0x7f8000000000780b */ /* 0x000fe40003f3d200 */
[----:B------:R-:W-:-:S11]  /*0540*/  FSETP.NEU.FTZ.AND P0, PT, |R2|, +INF , PT ;  /* 0x7f8000000200780b */ /* 0x000fd60003f1d200 */
[----:B------:R-:W-:Y:S05]  /*0550*/  @!P1 BRA !P2, `(.L_x_6) ;  /* 0x00000004002c9947 */ /* 0x000fea0005000000 */
[----:B------:R-:W-:-:S04]  /*0560*/  LOP3.LUT P2, RZ, R2, 0x7fffffff, RZ, 0xc0, !PT ;  /* 0x7fffffff02ff7812 */ /* 0x000fc8000784c0ff */
[----:B------:R-:W-:-:S13]  /*0570*/  PLOP3.LUT P1, PT, P1, P2, PT, 0x2f, 0xf2 ;  /* 0x0000000000f2781c */ /* 0x000fda0000f24577 */
[----:B------:R-:W-:Y:S05]  /*0580*/  @P1 BRA `(.L_x_7) ;  /* 0x0000000400181947 */ /* 0x000fea0003800000 */
[----:B------:R-:W-:-:S04]  /*0590*/  LOP3.LUT P1, RZ, R0, 0x7fffffff, RZ, 0xc0, !PT ;  /* 0x7fffffff00ff7812 */ /* 0x000fc8000782c0ff */
[----:B------:R-:W-:-:S13]  /*05a0*/  PLOP3.LUT P0, PT, P0, P1, PT, 0x2f, 0xf2 ;  /* 0x0000000000f2781c */ /* 0x000fda0000702577 */
[----:B------:R-:W-:Y:S05]  /*05b0*/  @P0 BRA `(.L_x_8) ;  /* 0x0000000400000947 */ /* 0x000fea0003800000 */
[----:B------:R-:W-:Y:S02]  /*05c0*/  ISETP.GE.AND P0, PT, R10, RZ, PT ;  /* 0x000000ff0a00720c */ /* 0x000fe40003f06270 */
[----:B------:R-:W-:-:S11]  /*05d0*/  ISETP.GE.AND P1, PT, R9, RZ, PT ;  /* 0x000000ff0900720c */ /* 0x000fd60003f26270 */
[----:B------:R-:W-:Y:S01]  /*05e0*/  @P0 MOV R7, RZ ;  /* 0x000000ff00070202 */ /* 0x000fe20000000f00 */
[----:B------:R-:W-:Y:S02]  /*05f0*/  @!P0 IMAD.MOV.U32 R7, RZ, RZ, -0x40 ;  /* 0xffffffc0ff078424 */ /* 0x000fe400078e00ff */
[----:B------:R-:W-:Y:S01]  /*0600*/  @!P0 FFMA R2, R2, 1.84467440737095516160e+19, RZ ;  /* 0x5f80000002028823 */ /* 0x000fe200000000ff */
[----:B------:R-:W-:Y:S01]  /*0610*/  @!P1 FFMA R0, R0, 1.84467440737095516160e+19, RZ ;  /* 0x5f80000000009823 */ /* 0x000fe200000000ff */
[----:B------:R-:W-:-:S07]  /*0620*/  @!P1 VIADD R7, R7, 0x40 ;  /* 0x0000004007079836 */ /* 0x000fce0000000000 */
.L_x_4:
[----:B------:R-:W-:Y:S01]  /*0630*/  LEA R9, R8, 0xc0800000, 0x17 ;  /* 0xc080000008097811 */ /* 0x000fe200078eb8ff */
[----:B------:R-:W-:Y:S04]  /*0640*/  BSSY.RECONVERGENT B1, `(.L_x_9) ;  /* 0x0000036000017945 */ /* 0x000fe80003800200 */
[----:B------:R-:W-:Y:S02]  /*0650*/  IMAD.IADD R10, R0, 0x1, -R9 ;  /* 0x00000001000a7824 */ /* 0x000fe400078e0a09 */
[----:B------:R-:W-:Y:S02]  /*0660*/  VIADD R9, R12, 0xffffff81 ;  /* 0xffffff810c097836 */ /* 0x000fe40000000000 */
[----:B------:R-:W0:Y:S01]  /*0670*/  MUFU.RCP R11, R10 ;  /* 0x0000000a000b7308 */ /* 0x000e220000001000 */
[----:B------:R-:W-:Y:S01]  /*0680*/  FADD.FTZ R13, -R10, -RZ ;  /* 0x800000ff0a0d7221 */ /* 0x000fe20000010100 */
[C---:B------:R-:W-:Y:S01]  /*0690*/  IMAD R0, R9.reuse, -0x800000, R2 ;  /* 0xff80000009007824 */ /* 0x040fe200078e0202 */
[----:B------:R-:W-:-:S04]  /*06a0*/  IADD3 R8, PT, PT, R9, 0x7f, -R8 ;  /* 0x0000007f09087810 */ /* 0x000fc80007ffe808 */
[----:B------:R-:W-:Y:S01]  /*06b0*/  IADD3 R7, PT, PT, R8, R7, RZ ;  /* 0x0000000708077210 */ /* 0x000fe20007ffe0ff */
[----:B0-----:R-:W-:-:S04]  /*06c0*/  FFMA R12, R11, R13, 1 ;  /* 0x3f8000000b0c7423 */ /* 0x001fc8000000000d */
[----:B------:R-:W-:-:S04]  /*06d0*/  FFMA R15, R11, R12, R11 ;  /* 0x0000000c0b0f7223 */ /* 0x000fc8000000000b */
[----:B------:R-:W-:-:S04]  /*06e0*/  FFMA R2, R0, R15, RZ ;  /* 0x0000000f00027223 */ /* 0x000fc800000000ff */
[----:B------:R-:W-:-:S04]  /*06f0*/  FFMA R11, R13, R2, R0 ;  /* 0x000000020d0b7223 */ /* 0x000fc80000000000 */
[----:B------:R-:W-:-:S04]  /*0700*/  FFMA R12, R15, R11, R2 ;  /* 0x0000000b0f0c7223 */ /* 0x000fc80000000002 */
[----:B------:R-:W-:-:S04]  /*0710*/  FFMA R13, R13, R12, R0 ;  /* 0x0000000c0d0d7223 */ /* 0x000fc80000000000 */
[----:B------:R-:W-:-:S05]  /*0720*/  FFMA R0, R15, R13, R12 ;  /* 0x0000000d0f007223 */ /* 0x000fca000000000c */
[----:B------:R-:W-:-:S04]  /*0730*/  SHF.R.U32.HI R2, RZ, 0x17, R0 ;  /* 0x00000017ff027819 */ /* 0x000fc80000011600 */
[----:B------:R-:W-:-:S05]  /*0740*/  LOP3.LUT R2, R2, 0xff, RZ, 0xc0, !PT ;  /* 0x000000ff02027812 */ /* 0x000fca00078ec0ff */
[----:B------:R-:W-:-:S04]  /*0750*/  IMAD.IADD R10, R2, 0x1, R7 ;  /* 0x00000001020a7824 */ /* 0x000fc800078e0207 */
[----:B------:R-:W-:-:S05]  /*0760*/  VIADD R2, R10, 0xffffffff ;  /* 0xffffffff0a027836 */ /* 0x000fca0000000000 */
[----:B------:R-:W-:-:S13]  /*0770*/  ISETP.GE.U32.AND P0, PT, R2, 0xfe, PT ;  /* 0x000000fe0200780c */ /* 0x000fda0003f06070 */
[----:B------:R-:W-:Y:S05]  /*0780*/  @!P0 BRA `(.L_x_10) ;  /* 0x0000000000808947 */ /* 0x000fea0003800000 */
[----:B------:R-:W-:-:S13]  /*0790*/  ISETP.GT.AND P0, PT, R10, 0xfe, PT ;  /* 0x000000fe0a00780c */ /* 0x000fda0003f04270 */
[----:B------:R-:W-:Y:S05]  /*07a0*/  @P0 BRA `(.L_x_11) ;  /* 0x00000000006c0947 */ /* 0x000fea0003800000 */
[----:B------:R-:W-:-:S13]  /*07b0*/  ISETP.GE.AND P0, PT, R10, 0x1, PT ;  /* 0x000000010a00780c */ /* 0x000fda0003f06270 */
[----:B------:R-:W-:Y:S05]  /*07c0*/  @P0 BRA `(.L_x_12) ;  /* 0x0000000000740947 */ /* 0x000fea0003800000 */
[----:B------:R-:W-:Y:S02]  /*07d0*/  ISETP.GE.AND P0, PT, R10, -0x18, PT ;  /* 0xffffffe80a00780c */ /* 0x000fe40003f06270 */
[----:B------:R-:W-:-:S11]  /*07e0*/  LOP3.LUT R0, R0, 0x80000000, RZ, 0xc0, !PT ;  /* 0x8000000000007812 */ /* 0x000fd600078ec0ff */
[----:B------:R-:W-:Y:S05]  /*07f0*/  @!P0 BRA `(.L_x_12) ;  /* 0x0000000000688947 */ /* 0x000fea0003800000 */
[CCC-:B------:R-:W-:Y:S01]  /*0800*/  FFMA.RZ R2, R15.reuse, R13.reuse, R12.reuse ;  /* 0x0000000d0f027223 */ /* 0x1c0fe2000000c00c */
[C---:B------:R-:W-:Y:S02]  /*0810*/  VIADD R9, R10.reuse, 0x20 ;  /* 0x000000200a097836 */ /* 0x040fe40000000000 */
[CCC-:B------:R-:W-:Y:S01]  /*0820*/  FFMA.RM R7, R15.reuse, R13.reuse, R12.reuse ;  /* 0x0000000d0f077223 */ /* 0x1c0fe2000000400c */
[----:B------:R-:W-:Y:S02]  /*0830*/  ISETP.NE.AND P2, PT, R10, RZ, PT ;  /* 0x000000ff0a00720c */ /* 0x000fe40003f45270 */
[----:B------:R-:W-:Y:S01]  /*0840*/  LOP3.LUT R8, R2, 0x7fffff, RZ, 0xc0, !PT ;  /* 0x007fffff02087812 */ /* 0x000fe200078ec0ff */
[----:B------:R-:W-:Y:S01]  /*0850*/  FFMA.RP R2, R15, R13, R12 ;  /* 0x0000000d0f027223 */ /* 0x000fe2000000800c */
[----:B------:R-:W-:Y:S01]  /*0860*/  ISETP.NE.AND P1, PT, R10, RZ, PT ;  /* 0x000000ff0a00720c */ /* 0x000fe20003f25270 */
[----:B------:R-:W-:Y:S01]  /*0870*/  IMAD.MOV R10, RZ, RZ, -R10 ;  /* 0x000000ffff0a7224 */ /* 0x000fe200078e0a0a */
[----:B------:R-:W-:-:S02]  /*0880*/  LOP3.LUT R8, R8, 0x800000, RZ, 0xfc, !PT ;  /* 0x0080000008087812 */ /* 0x000fc400078efcff */
[----:B------:R-:W-:Y:S02]  /*0890*/  FSETP.NEU.FTZ.AND P0, PT, R2, R7, PT ;  /* 0x000000070200720b */ /* 0x000fe40003f1d000 */
[----:B------:R-:W-:Y:S02]  /*08a0*/  SHF.L.U32 R9, R8, R9, RZ ;  /* 0x0000000908097219 */ /* 0x000fe400000006ff */
[----:B------:R-:W-:Y:S02]  /*08b0*/  SEL R7, R10, RZ, P2 ;  /* 0x000000ff0a077207 */ /* 0x000fe40001000000 */
[----:B------:R-:W-:Y:S02]  /*08c0*/  ISETP.NE.AND P1, PT, R9, RZ, P1 ;  /* 0x000000ff0900720c */ /* 0x000fe40000f25270 */
[----:B------:R-:W-:Y:S02]  /*08d0*/  SHF.R.U32.HI R7, RZ, R7, R8 ;  /* 0x00000007ff077219 */ /* 0x000fe40000011608 */
[----:B------:R-:W-:-:S02]  /*08e0*/  PLOP3.LUT P0, PT, P0, P1, PT, 0xf8, 0x8f ;  /* 0x00000000008f781c */ /* 0x000fc40000703f70 */
[----:B------:R-:W-:Y:S02]  /*08f0*/  SHF.R.U32.HI R9, RZ, 0x1, R7 ;  /* 0x00000001ff097819 */ /* 0x000fe40000011607 */
[----:B------:R-:W-:-:S04]  /*0900*/  SEL R2, RZ, 0x1, !P0 ;  /* 0x00000001ff027807 */ /* 0x000fc80004000000 */
[----:B------:R-:W-:-:S04]  /*0910*/  LOP3.LUT R2, R2, 0x1, R9, 0xf8, !PT ;  /* 0x0000000102027812 */ /* 0x000fc800078ef809 */
[----:B------:R-:W-:-:S04]  /*0920*/  LOP3.LUT R2, R2, R7, RZ, 0xc0, !PT ;  /* 0x0000000702027212 */ /* 0x000fc800078ec0ff */
[----:B------:R-:W-:-:S04]  /*0930*/  IADD3 R9, PT, PT, R9, R2, RZ ;  /* 0x0000000209097210 */ /* 0x000fc80007ffe0ff */
[----:B------:R-:W-:Y:S01]  /*0940*/  LOP3.LUT R0, R9, R0, RZ, 0xfc, !PT ;  /* 0x0000000009007212 */ /* 0x000fe200078efcff */
[----:B------:R-:W-:Y:S06]  /*0950*/  BRA `(.L_x_12) ;  /* 0x0000000000107947 */ /* 0x000fec0003800000 */
.L_x_11:
[----:B------:R-:W-:-:S04]  /*0960*/  LOP3.LUT R0, R0, 0x80000000, RZ, 0xc0, !PT ;  /* 0x8000000000007812 */ /* 0x000fc800078ec0ff */
[----:B------:R-:W-:Y:S01]  /*0970*/  LOP3.LUT R0, R0, 0x7f800000, RZ, 0xfc, !PT ;  /* 0x7f80000000007812 */ /* 0x000fe200078efcff */
[----:B------:R-:W-:Y:S06]  /*0980*/  BRA `(.L_x_12) ;  /* 0x0000000000047947 */ /* 0x000fec0003800000 */
.L_x_10:
[----:B------:R-:W-:-:S07]  /*0990*/  IMAD R0, R7, 0x800000, R0 ;  /* 0x0080000007007824 */ /* 0x000fce00078e0200 */
.L_x_12:
[----:B------:R-:W-:Y:S05]  /*09a0*/  BSYNC.RECONVERGENT B1 ;  /* 0x0000000000017941 */ /* 0x000fea0003800200 */
.L_x_9:
[----:B------:R-:W-:Y:S05]  /*09b0*/  BRA `(.L_x_13) ;  /* 0x0000000000207947 */ /* 0x000fea0003800000 */
.L_x_8:
[----:B------:R-:W-:-:S04]  /*09c0*/  LOP3.LUT R0, R0, 0x80000000, R2, 0x48, !PT ;  /* 0x8000000000007812 */ /* 0x000fc800078e4802 */
[----:B------:R-:W-:Y:S01]  /*09d0*/  LOP3.LUT R0, R0, 0x7f800000, RZ, 0xfc, !PT ;  /* 0x7f80000000007812 */ /* 0x000fe200078efcff */
[----:B------:R-:W-:Y:S06]  /*09e0*/  BRA `(.L_x_13) ;  /* 0x0000000000147947 */ /* 0x000fec0003800000 */
.L_x_7:
[----:B------:R-:W-:Y:S01]  /*09f0*/  LOP3.LUT R0, R0, 0x80000000, R2, 0x48, !PT ;  /* 0x8000000000007812 */ /* 0x000fe200078e4802 */
[----:B------:R-:W-:Y:S06]  /*0a00*/  BRA `(.L_x_13) ;  /* 0x00000000000c7947 */ /* 0x000fec0003800000 */
.L_x_6:
[----:B------:R-:W0:Y:S01]  /*0a10*/  MUFU.RSQ R0, -QNAN ;  /* 0xffc0000000007908 */ /* 0x000e220000001400 */
[----:B------:R-:W-:Y:S05]  /*0a20*/  BRA `(.L_x_13) ;  /* 0x0000000000047947 */ /* 0x000fea0003800000 */
.L_x_5:
[----:B------:R-:W-:-:S07]  /*0a30*/  FADD.FTZ R0, R2, R0 ;  /* 0x0000000002007221 */ /* 0x000fce0000010000 */
.L_x_13:
[----:B------:R-:W-:Y:S05]  /*0a40*/  BSYNC.RECONVERGENT B0 ;  /* 0x0000000000007941 */ /* 0x000fea0003800200 */
.L_x_3:
[----:B------:R-:W-:-:S04]  /*0a50*/  IMAD.MOV.U32 R7, RZ, RZ, 0x0 ;  /* 0x00000000ff077424 */ /* 0x000fc800078e00ff */
[----:B0-----:R-:W-:Y:S05]  /*0a60*/  RET.REL.NODEC R6 `(_Z19explicitEulerStep1DIfEvPT_S1_S0_iS0_S0_) ;  /* 0xfffffff406647950 */ /* 0x001fea0003c3ffff */
.L_x_14:
[----:B------:R-:W-:-:S00]  /*0a70*/  BRA `(.L_x_14) ;  /* 0xfffffffc00fc7947 */ /* 0x000fc0000383ffff */
[----:B------:R-:W-:-:S00]  /*0a80*/  NOP ;  /* 0x0000000000007918 */ /* 0x000fc00000000000 */
[----:B------:R-:W-:-:S00]  /*0a90*/  NOP ;  /* 0x0000000000007918 */ /* 0x000fc00000000000 */
[----:B------:R-:W-:-:S00]  /*0aa0*/  NOP ;  /* 0x0000000000007918 */ /* 0x000fc00000000000 */
[----:B------:R-:W-:-:S00]  /*0ab0*/  NOP ;  /* 0x0000000000007918 */ /* 0x000fc00000000000 */
[----:B------:R-:W-:-:S00]  /*0ac0*/  NOP ;  /* 0x0000000000007918 */ /* 0x000fc00000000000 */
[----:B------:R-:W-:-:S00]  /*0ad0*/  NOP ;  /* 0x0000000000007918 */ /* 0x000fc00000000000 */
[----:B------:R-:W-:-:S00]  /*0ae0*/  NOP ;  /* 0x0000000000007918 */ /* 0x000fc00000000000 */
[----:B------:R-:W-:-:S00]  /*0af0*/  NOP ;  /* 0x0000000000007918 */ /* 0x000fc00000000000 */
.L_x_15:


//--------------------- .nv.shared.reserved.0     --------------------------
	.section	.nv.shared.reserved.0,"aw",@nobits
	.weak		__nv_reservedSMEM_offset_0_alias
	.size		__nv_reservedSMEM_offset_0_alias, 0, 64
	.other		__nv_reservedSMEM_offset_0_alias,@"STO_CUDA_RESERVED_SHARED STV_DEFAULT"
__nv_reservedSMEM_offset_0_alias:
	.zero		0
	.zero		64


//--------------------- .nv.constant0._Z19explicitEulerStep1DIfEvPT_S1_S0_iS0_S0_ --------------------------
	.section	.nv.constant0._Z19explicitEulerStep1DIfEvPT_S1_S0_iS0_S0_,"a",@progbits
	.sectionflags	@""
	.align	4
.nv.constant0._Z19explicitEulerStep1DIfEvPT_S1_S0_iS0_S0_:
	.zero		928


//--------------------- SYMBOLS --------------------------

	.type		.nv.reservedSmem.offset0,@object
	.size		.nv.reservedSmem.offset0,0x4
